	.headerflags	@"EF_CUDA_TEXMODE_UNIFIED EF_CUDA_64BIT_ADDRESS EF_CUDA_SM86 EF_CUDA_VIRTUAL_SM(EF_CUDA_SM86)"
	.elftype	@"ET_EXEC"


//--------------------- .nv.info                  --------------------------
	.section	.nv.info,"",@"SHT_CUDA_INFO"
	.align	4


	//----- nvinfo : EIATTR_REGCOUNT
	.align		4
        /*0000*/ 	.byte	0x04, 0x2f
        /*0002*/ 	.short	(.L_1 - .L_0)
	.align		4
.L_0:
        /*0004*/ 	.word	index@(triton_per_fused__to_copy_mean_pow_10)
        /*0008*/ 	.word	0x0000000d


	//----- nvinfo : EIATTR_MIN_STACK_SIZE
	.align		4
.L_1:
        /*000c*/ 	.byte	0x04, 0x12
        /*000e*/ 	.short	(.L_3 - .L_2)
	.align		4
.L_2:
        /*0010*/ 	.word	index@(triton_per_fused__to_copy_mean_pow_10)
        /*0014*/ 	.word	0x00000000


	//----- nvinfo : EIATTR_FRAME_SIZE
	.align		4
.L_3:
        /*0018*/ 	.byte	0x04, 0x11
        /*001a*/ 	.short	(.L_5 - .L_4)
	.align		4
.L_4:
        /*001c*/ 	.word	index@(triton_per_fused__to_copy_mean_pow_10)
        /*0020*/ 	.word	0x00000000


	//----- nvinfo : EIATTR_MIN_STACK_SIZE
	.align		4
.L_5:
        /*0024*/ 	.byte	0x04, 0x12
        /*0026*/ 	.short	(.L_7 - .L_6)
	.align		4
.L_6:
        /*0028*/ 	.word	index@(triton_per_fused__to_copy_mean_pow_10)
        /*002c*/ 	.word	0x00000000
.L_7:


//--------------------- .nv.info.triton_per_fused__to_copy_mean_pow_10 --------------------------
	.section	.nv.info.triton_per_fused__to_copy_mean_pow_10,"",@"SHT_CUDA_INFO"
	.sectionflags	@""
	.align	4


	//----- nvinfo : EIATTR_CUDA_API_VERSION
	.align		4
        /*0000*/ 	.byte	0x04, 0x37
        /*0002*/ 	.short	(.L_9 - .L_8)
.L_8:
        /*0004*/ 	.word	0x0000007c


	//----- nvinfo : EIATTR_SW2861232_WAR
	.align		4
.L_9:
        /*0008*/ 	.byte	0x01, 0x35
	.zero		2


	//----- nvinfo : EIATTR_PARAM_CBANK
	.align		4
        /*000c*/ 	.byte	0x04, 0x0a
        /*000e*/ 	.short	(.L_11 - .L_10)
	.align		4
.L_10:
        /*0010*/ 	.word	index@(.nv.constant0.triton_per_fused__to_copy_mean_pow_10)
        /*0014*/ 	.short	0x0160
        /*0016*/ 	.short	0x0020


	//----- nvinfo : EIATTR_CBANK_PARAM_SIZE
	.align		4
.L_11:
        /*0018*/ 	.byte	0x03, 0x19
        /*001a*/ 	.short	0x0020


	//----- nvinfo : EIATTR_KPARAM_INFO
	.align		4
        /*001c*/ 	.byte	0x04, 0x17
        /*001e*/ 	.short	(.L_13 - .L_12)
.L_12:
        /*0020*/ 	.word	0x00000000
        /*0024*/ 	.short	0x0004
        /*0026*/ 	.short	0x0018
        /*0028*/ 	.byte	0x00, 0xf4, 0x21, 0x00


	//----- nvinfo : EIATTR_KPARAM_INFO
	.align		4
.L_13:
        /*002c*/ 	.byte	0x04, 0x17
        /*002e*/ 	.short	(.L_15 - .L_14)
.L_14:
        /*0030*/ 	.word	0x00000000
        /*0034*/ 	.short	0x0003
        /*0036*/ 	.short	0x0014
        /*0038*/ 	.byte	0x00, 0xf0, 0x11, 0x00


	//----- nvinfo : EIATTR_KPARAM_INFO
	.align		4
.L_15:
        /*003c*/ 	.byte	0x04, 0x17
        /*003e*/ 	.short	(.L_17 - .L_16)
.L_16:
        /*0040*/ 	.word	0x00000000
        /*0044*/ 	.short	0x0002
        /*0046*/ 	.short	0x0010
        /*0048*/ 	.byte	0x00, 0xf0, 0x11, 0x00


	//----- nvinfo : EIATTR_KPARAM_INFO
	.align		4
.L_17:
        /*004c*/ 	.byte	0x04, 0x17
        /*004e*/ 	.short	(.L_19 - .L_18)
.L_18:
        /*0050*/ 	.word	0x00000000
        /*0054*/ 	.short	0x0001
        /*0056*/ 	.short	0x0008
        /*0058*/ 	.byte	0x00, 0xf4, 0x21, 0x00


	//----- nvinfo : EIATTR_KPARAM_INFO
	.align		4
.L_19:
        /*005c*/ 	.byte	0x04, 0x17
        /*005e*/ 	.short	(.L_21 - .L_20)
.L_20:
        /*0060*/ 	.word	0x00000000
        /*0064*/ 	.short	0x0000
        /*0066*/ 	.short	0x0000
        /*0068*/ 	.byte	0x00, 0xf4, 0x21, 0x00


	//----- nvinfo : EIATTR_MAXREG_COUNT
	.align		4
.L_21:
        /*006c*/ 	.byte	0x03, 0x1b
        /*006e*/ 	.short	0x00ff


	//----- nvinfo : EIATTR_COOP_GROUP_MASK_REGIDS
	.align		4
        /*0070*/ 	.byte	0x04, 0x29
        /*0072*/ 	.short	(.L_23 - .L_22)


	//   ....[0]....
.L_22:
        /*0074*/ 	.word	0xffffffff


	//   ....[1]....
        /*0078*/ 	.word	0xffffffff


	//   ....[2]....
        /*007c*/ 	.word	0xffffffff


	//   ....[3]....
        /*0080*/ 	.word	0xffffffff


	//----- nvinfo : EIATTR_COOP_GROUP_INSTR_OFFSETS
	.align		4
.L_23:
        /*0084*/ 	.byte	0x04, 0x28
        /*0086*/ 	.short	(.L_25 - .L_24)


	//   ....[0]....
.L_24:
        /*0088*/ 	.word	0x000001e0


	//   ....[1]....
        /*008c*/ 	.word	0x00000200


	//   ....[2]....
        /*0090*/ 	.word	0x00000220


	//   ....[3]....
        /*0094*/ 	.word	0x00000240


	//----- nvinfo : EIATTR_EXIT_INSTR_OFFSETS
	.align		4
.L_25:
        /*0098*/ 	.byte	0x04, 0x1c
        /*009a*/ 	.short	(.L_27 - .L_26)


	//   ....[0]....
.L_26:
        /*009c*/ 	.word	0x00000280


	//   ....[1]....
        /*00a0*/ 	.word	0x000002f0


	//----- nvinfo : EIATTR_REQNTID
	.align		4
.L_27:
        /*00a4*/ 	.byte	0x04, 0x10
        /*00a6*/ 	.short	(.L_29 - .L_28)
.L_28:
        /*00a8*/ 	.word	0x00000080
        /*00ac*/ 	.word	0x00000001
        /*00b0*/ 	.word	0x00000001
.L_29:


//--------------------- .nv.callgraph             --------------------------
	.section	.nv.callgraph,"",@"SHT_CUDA_CALLGRAPH"
	.align	4
	.sectionentsize	8
	.align		4
        /*0000*/ 	.word	0x00000000
	.align		4
        /*0004*/ 	.word	0xffffffff
	.align		4
        /*0008*/ 	.word	0x00000000
	.align		4
        /*000c*/ 	.word	0xfffffffe
	.align		4
        /*0010*/ 	.word	0x00000000
	.align		4
        /*0014*/ 	.word	0xfffffffd
	.align		4
        /*0018*/ 	.word	0x00000000
	.align		4
        /*001c*/ 	.word	0xfffffffc


//--------------------- .nv.rel.action            --------------------------
	.section	.nv.rel.action,"",@"SHT_CUDA_RELOCINFO"
	.align	8
	.sectionentsize	8
        /*0000*/ 	.byte	0x73, 0x00, 0x00, 0x00, 0x00, 0x00, 0x00, 0x00, 0x00, 0x00, 0x00, 0x11, 0x25, 0x00, 0x05, 0x36


//--------------------- .nv.constant0.triton_per_fused__to_copy_mean_pow_10 --------------------------
	.section	.nv.constant0.triton_per_fused__to_copy_mean_pow_10,"a",@progbits
	.sectionflags	@""
	.align	4
.nv.constant0.triton_per_fused__to_copy_mean_pow_10:
	.zero		384


//--------------------- .text.triton_per_fused__to_copy_mean_pow_10 --------------------------
	.section	.text.triton_per_fused__to_copy_mean_pow_10,"ax",@progbits
	.sectionflags	@"SHF_BARRIERS=1"
	.sectioninfo	@"SHI_REGISTERS=13"
	.align	128
        .global         triton_per_fused__to_copy_mean_pow_10
        .type           triton_per_fused__to_copy_mean_pow_10,@function
        .size           triton_per_fused__to_copy_mean_pow_10,(.L_x_1 - triton_per_fused__to_copy_mean_pow_10)
        .other          triton_per_fused__to_copy_mean_pow_10,@"STO_CUDA_ENTRY STV_DEFAULT"
triton_per_fused__to_copy_mean_pow_10:
.text.triton_per_fused__to_copy_mean_pow_10:
[----:B------:R-:W-:Y:S02]  /*0000*/  MOV R1, c[0x0][0x28] ;  /* 0x00000a0000017a02 */ /* 0x000fe40000000f00 */
[----:B------:R-:W0:Y:S01]  /*0010*/  S2R R0, SR_TID.X ;  /* 0x0000000000007919 */ /* 0x000e220000002100 */
[----:B------:R-:W-:-:S03]  /*0020*/  ULDC.64 UR4, c[0x0][0x118] ;  /* 0x0000460000047ab9 */ /* 0x000fc60000000a00 */
[----:B------:R-:W1:Y:S01]  /*0030*/  S2R R3, SR_CTAID.X ;  /* 0x0000000000037919 */ /* 0x000e620000002500 */
[----:B0-----:R-:W-:Y:S01]  /*0040*/  SHF.R.U32.HI R2, RZ, 0x4, R0 ;  /* 0x00000004ff027819 */ /* 0x001fe20000011600 */
[----:B-1----:R-:W-:-:S03]  /*0050*/  IMAD.SHL.U32 R3, R3, 0x8, RZ ;  /* 0x0000000803037824 */ /* 0x002fc600078e00ff */
[----:B------:R-:W-:-:S04]  /*0060*/  SGXT.U32 R2, R2, 0x3 ;  /* 0x000000030202781a */ /* 0x000fc80000000000 */
[----:B------:R-:W-:-:S05]  /*0070*/  LOP3.LUT R4, R2, R3, RZ, 0xfc, !PT ;  /* 0x0000000302047212 */ /* 0x000fca00078efcff */
[----:B------:R-:W-:-:S05]  /*0080*/  IMAD.HI R5, R4, 0x2aaaaaab, RZ ;  /* 0x2aaaaaab04057827 */ /* 0x000fca00078e02ff */
[----:B------:R-:W-:-:S04]  /*0090*/  SHF.R.S32.HI R6, RZ, 0x1, R5 ;  /* 0x00000001ff067819 */ /* 0x000fc80000011405 */
[----:B------:R-:W-:Y:S02]  /*00a0*/  LEA.HI R7, R5, R6, RZ, 0x1 ;  /* 0x0000000605077211 */ /* 0x000fe400078f08ff */
[----:B------:R-:W-:-:S03]  /*00b0*/  SHF.L.U32 R5, R0, 0x2, RZ ;  /* 0x0000000200057819 */ /* 0x000fc600000006ff */
[----:B------:R-:W-:Y:S01]  /*00c0*/  IMAD R4, R7, -0xc, R4 ;  /* 0xfffffff407047824 */ /* 0x000fe200078e0204 */
[----:B------:R-:W-:-:S05]  /*00d0*/  LOP3.LUT R5, R5, 0x3c, RZ, 0xc0, !PT ;  /* 0x0000003c05057812 */ /* 0x000fca00078ec0ff */
[----:B------:R-:W-:Y:S01]  /*00e0*/  IMAD R4, R4, 0x40, R5 ;  /* 0x0000004004047824 */ /* 0x000fe200078e0205 */
[----:B------:R-:W-:-:S03]  /*00f0*/  MOV R5, 0x2 ;  /* 0x0000000200057802 */ /* 0x000fc60000000f00 */
[----:B------:R-:W-:-:S04]  /*0100*/  IMAD R4, R7, 0x900, R4 ;  /* 0x0000090007047824 */ /* 0x000fc800078e0204 */
[----:B------:R-:W-:-:S06]  /*0110*/  IMAD.WIDE R4, R4, R5, c[0x0][0x160] ;  /* 0x0000580004047625 */ /* 0x000fcc00078e0205 */
[----:B------:R-:W2:Y:S01]  /*0120*/  LDG.E.64 R4, [R4.64] ;  /* 0x0000000404047981 */ /* 0x000ea2000c1e1b00 */
[----:B------:R-:W-:Y:S02]  /*0130*/  LOP3.LUT P0, RZ, R0, 0x78, RZ, 0xc0, !PT ;  /* 0x0000007800ff7812 */ /* 0x000fe4000780c0ff */
[C---:B--2---:R-:W-:Y:S01]  /*0140*/  PRMT R6, R4.reuse, 0x7632, R6 ;  /* 0x0000763204067816 */ /* 0x044fe20000000006 */
[----:B------:R-:W-:Y:S01]  /*0150*/  IMAD.U32 R8, R5, 0x10000, RZ ;  /* 0x0001000005087824 */ /* 0x000fe200078e00ff */
[----:B------:R-:W-:-:S03]  /*0160*/  SHF.L.U32 R7, R4, 0x10, RZ ;  /* 0x0000001004077819 */ /* 0x000fc600000006ff */
[----:B------:R-:W-:-:S04]  /*0170*/  IMAD.U32 R6, R6, 0x10000, RZ ;  /* 0x0001000006067824 */ /* 0x000fc800078e00ff */
[----:B------:R-:W-:Y:S01]  /*0180*/  FMUL R10, R6, R6 ;  /* 0x00000006060a7220 */ /* 0x000fe20000400000 */
[----:B------:R-:W-:-:S03]  /*0190*/  PRMT R6, R5, 0x7632, R6 ;  /* 0x0000763205067816 */ /* 0x000fc60000000006 */
[----:B------:R-:W-:Y:S01]  /*01a0*/  FFMA R7, R7, R7, R10 ;  /* 0x0000000707077223 */ /* 0x000fe2000000000a */
[----:B------:R-:W-:-:S03]  /*01b0*/  SHF.L.U32 R6, R6, 0x10, RZ ;  /* 0x0000001006067819 */ /* 0x000fc600000006ff */
[----:B------:R-:W-:-:S04]  /*01c0*/  FFMA R7, R8, R8, R7 ;  /* 0x0000000808077223 */ /* 0x000fc80000000007 */
[----:B------:R-:W-:-:S05]  /*01d0*/  FFMA R7, R6, R6, R7 ;  /* 0x0000000606077223 */ /* 0x000fca0000000007 */
[----:B------:R-:W0:Y:S02]  /*01e0*/  SHFL.BFLY PT, R4, R7, 0x8, 0x1f ;  /* 0x0d001f0007047f89 */ /* 0x000e2400000e0000 */
[----:B0-----:R-:W-:-:S05]  /*01f0*/  FADD R4, R7, R4 ;  /* 0x0000000407047221 */ /* 0x001fca0000000000 */
[----:B------:R-:W0:Y:S02]  /*0200*/  SHFL.BFLY PT, R5, R4, 0x4, 0x1f ;  /* 0x0c801f0004057f89 */ /* 0x000e2400000e0000 */
[----:B0-----:R-:W-:-:S05]  /*0210*/  FADD R5, R4, R5 ;  /* 0x0000000504057221 */ /* 0x001fca0000000000 */
[----:B------:R-:W0:Y:S02]  /*0220*/  SHFL.BFLY PT, R6, R5, 0x2, 0x1f ;  /* 0x0c401f0005067f89 */ /* 0x000e2400000e0000 */
[----:B0-----:R-:W-:-:S05]  /*0230*/  FADD R6, R5, R6 ;  /* 0x0000000605067221 */ /* 0x001fca0000000000 */
[----:B------:R-:W0:Y:S02]  /*0240*/  SHFL.BFLY PT, R9, R6, 0x1, 0x1f ;  /* 0x0c201f0006097f89 */ /* 0x000e2400000e0000 */
[----:B0-----:R-:W-:-:S05]  /*0250*/  FADD R9, R6, R9 ;  /* 0x0000000906097221 */ /* 0x001fca0000000000 */
[----:B------:R0:W-:Y:S04]  /*0260*/  STS [R2.X4], R9 ;  /* 0x0000000902007388 */ /* 0x0001e80000004800 */
[----:B------:R-:W-:Y:S06]  /*0270*/  BAR.SYNC.DEFER_BLOCKING 0x0 ;  /* 0x0000000000007b1d */ /* 0x000fec0000010000 */
[----:B------:R-:W-:Y:S05]  /*0280*/  @P0 EXIT ;  /* 0x000000000000094d */ /* 0x000fea0003800000 */
[----:B0-----:R-:W-:Y:S02]  /*0290*/  LOP3.LUT R4, R0, 0x7, RZ, 0xc0, !PT ;  /* 0x0000000700047812 */ /* 0x001fe400078ec0ff */
[----:B------:R-:W-:-:S02]  /*02a0*/  MOV R2, 0x4 ;  /* 0x0000000400027802 */ /* 0x000fc40000000f00 */
[----:B------:R-:W-:Y:S01]  /*02b0*/  LOP3.LUT R3, R3, 0x7, R0, 0xf8, !PT ;  /* 0x0000000703037812 */ /* 0x000fe200078ef800 */
[----:B------:R-:W0:Y:S04]  /*02c0*/  LDS R5, [R4.X4] ;  /* 0x0000000004057984 */ /* 0x000e280000004800 */
[----:B------:R-:W-:-:S05]  /*02d0*/  IMAD.WIDE R2, R3, R2, c[0x0][0x168] ;  /* 0x00005a0003027625 */ /* 0x000fca00078e0202 */
[----:B0-----:R-:W-:Y:S01]  /*02e0*/  STG.E [R2.64], R5 ;  /* 0x0000000502007986 */ /* 0x001fe2000c101904 */
[----:B------:R-:W-:Y:S05]  /*02f0*/  EXIT ;  /* 0x000000000000794d */ /* 0x000fea0003800000 */
.L_x_0:
[----:B------:R-:W-:-:S00]  /*0300*/  BRA `(.L_x_0) ;  /* 0xfffffff000007947 */ /* 0x000fc0000383ffff */
[----:B------:R-:W-:-:S00]  /*0310*/  NOP ;  /* 0x0000000000007918 */ /* 0x000fc00000000000 */
        /* <DEDUP_REMOVED lines=14> */
.L_x_1:


//--------------------- .nv.shared.triton_per_fused__to_copy_mean_pow_10 --------------------------
	.section	.nv.shared.triton_per_fused__to_copy_mean_pow_10,"aw",@nobits
	.sectionflags	@""
	.align	16
